//
// Generated by NVIDIA NVVM Compiler
//
// Compiler Build ID: CL-36424714
// Cuda compilation tools, release 13.0, V13.0.88
// Based on NVVM 20.0.0
//

.version 9.0
.target sm_100
.address_size 64

	// .globl	_Z15f_scoreSequencePfS_ii
.const .align 4 .b8 constQuery[4096];

.visible .entry _Z15f_scoreSequencePfS_ii(
	.param .u64 .ptr .align 1 _Z15f_scoreSequencePfS_ii_param_0,
	.param .u64 .ptr .align 1 _Z15f_scoreSequencePfS_ii_param_1,
	.param .u32 _Z15f_scoreSequencePfS_ii_param_2,
	.param .u32 _Z15f_scoreSequencePfS_ii_param_3
)
{
	.reg .pred 	%p<16>;
	.reg .b32 	%r<59>;
	.reg .b32 	%f<75>;
	.reg .b64 	%rd<27>;

	ld.param.u64 	%rd4, [_Z15f_scoreSequencePfS_ii_param_0];
	ld.param.u64 	%rd5, [_Z15f_scoreSequencePfS_ii_param_1];
	ld.param.u32 	%r31, [_Z15f_scoreSequencePfS_ii_param_2];
	ld.param.u32 	%r32, [_Z15f_scoreSequencePfS_ii_param_3];
	cvta.to.global.u64 	%rd1, %rd4;
	cvta.to.global.u64 	%rd2, %rd5;
	mov.u32 	%r33, %tid.y;
	mov.u32 	%r34, %ctaid.y;
	mov.u32 	%r35, %ntid.y;
	mad.lo.s32 	%r1, %r34, %r35, %r33;
	setp.lt.s32 	%p1, %r32, 1;
	@%p1 bra 	$L__BB0_13;
	setp.lt.s32 	%p2, %r31, 1;
	add.s32 	%r2, %r31, 1;
	mul.lo.s32 	%r3, %r31, %r1;
	add.s32 	%r4, %r3, -1;
	@%p2 bra 	$L__BB0_13;
	mul.lo.s32 	%r37, %r2, %r1;
	mad.lo.s32 	%r5, %r37, %r32, %r37;
	and.b32  	%r6, %r31, 3;
	and.b32  	%r7, %r31, 1;
	and.b32  	%r38, %r31, 2147483644;
	neg.s32 	%r8, %r38;
	add.s64 	%rd3, %rd2, 4;
	mad.lo.s32 	%r9, %r1, %r32, %r1;
	neg.s32 	%r10, %r31;
	mov.b32 	%r51, 1;
	mov.u64 	%rd7, constQuery;
$L__BB0_3:
	mov.u32 	%r11, %r51;
	setp.lt.u32 	%p3, %r31, 4;
	mul.lo.s32 	%r40, %r11, %r2;
	add.s32 	%r12, %r40, %r5;
	sub.s32 	%r41, %r40, %r2;
	add.s32 	%r13, %r41, %r5;
	mul.wide.s32 	%rd6, %r11, 4;
	add.s64 	%rd8, %rd7, %rd6;
	ld.const.f32 	%f1, [%rd8+-4];
	mov.b32 	%r58, 1;
	@%p3 bra 	$L__BB0_7;
	add.s32 	%r43, %r9, %r11;
	mul.lo.s32 	%r44, %r2, %r43;
	add.s32 	%r53, %r44, 1;
	add.s32 	%r52, %r10, %r44;
	mov.b32 	%r55, 0;
	mov.u32 	%r54, %r3;
	mov.u32 	%r56, %r8;
$L__BB0_5:
	.pragma "nounroll";
	mul.wide.s32 	%rd9, %r54, 4;
	add.s64 	%rd10, %rd1, %rd9;
	mul.wide.s32 	%rd11, %r53, 4;
	add.s64 	%rd12, %rd3, %rd11;
	mul.wide.s32 	%rd13, %r52, 4;
	add.s64 	%rd14, %rd3, %rd13;
	ld.global.f32 	%f2, [%rd12+-8];
	add.f32 	%f3, %f2, 0fC0000000;
	max.f32 	%f4, %f3, 0f00000000;
	ld.global.f32 	%f5, [%rd14+-4];
	add.f32 	%f6, %f5, 0fC0000000;
	max.f32 	%f7, %f4, %f6;
	ld.global.f32 	%f8, [%rd10];
	setp.eq.f32 	%p4, %f1, %f8;
	ld.global.f32 	%f9, [%rd14+-8];
	selp.f32 	%f10, 0f40400000, 0fC0400000, %p4;
	add.f32 	%f11, %f9, %f10;
	max.f32 	%f12, %f7, %f11;
	st.global.f32 	[%rd12+-4], %f12;
	add.f32 	%f13, %f12, 0fC0000000;
	max.f32 	%f14, %f13, 0f00000000;
	ld.global.f32 	%f15, [%rd14];
	add.f32 	%f16, %f15, 0fC0000000;
	max.f32 	%f17, %f14, %f16;
	ld.global.f32 	%f18, [%rd10+4];
	setp.eq.f32 	%p5, %f1, %f18;
	ld.global.f32 	%f19, [%rd14+-4];
	selp.f32 	%f20, 0f40400000, 0fC0400000, %p5;
	add.f32 	%f21, %f19, %f20;
	max.f32 	%f22, %f17, %f21;
	st.global.f32 	[%rd12], %f22;
	add.f32 	%f23, %f22, 0fC0000000;
	max.f32 	%f24, %f23, 0f00000000;
	ld.global.f32 	%f25, [%rd14+4];
	add.f32 	%f26, %f25, 0fC0000000;
	max.f32 	%f27, %f24, %f26;
	ld.global.f32 	%f28, [%rd10+8];
	setp.eq.f32 	%p6, %f1, %f28;
	ld.global.f32 	%f29, [%rd14];
	selp.f32 	%f30, 0f40400000, 0fC0400000, %p6;
	add.f32 	%f31, %f29, %f30;
	max.f32 	%f32, %f27, %f31;
	st.global.f32 	[%rd12+4], %f32;
	add.f32 	%f33, %f32, 0fC0000000;
	max.f32 	%f34, %f33, 0f00000000;
	ld.global.f32 	%f35, [%rd14+8];
	add.f32 	%f36, %f35, 0fC0000000;
	max.f32 	%f37, %f34, %f36;
	ld.global.f32 	%f38, [%rd10+12];
	setp.eq.f32 	%p7, %f1, %f38;
	ld.global.f32 	%f39, [%rd14+4];
	selp.f32 	%f40, 0f40400000, 0fC0400000, %p7;
	add.f32 	%f41, %f39, %f40;
	max.f32 	%f42, %f37, %f41;
	st.global.f32 	[%rd12+8], %f42;
	add.s32 	%r56, %r56, 4;
	add.s32 	%r55, %r55, 4;
	add.s32 	%r54, %r54, 4;
	add.s32 	%r53, %r53, 4;
	add.s32 	%r52, %r52, 4;
	setp.ne.s32 	%p8, %r56, 0;
	@%p8 bra 	$L__BB0_5;
	add.s32 	%r58, %r55, 1;
$L__BB0_7:
	setp.eq.s32 	%p9, %r6, 0;
	@%p9 bra 	$L__BB0_12;
	setp.eq.s32 	%p10, %r6, 1;
	@%p10 bra 	$L__BB0_10;
	add.s32 	%r45, %r12, %r58;
	mul.wide.s32 	%rd15, %r45, 4;
	add.s64 	%rd16, %rd2, %rd15;
	ld.global.f32 	%f43, [%rd16+-4];
	add.f32 	%f44, %f43, 0fC0000000;
	max.f32 	%f45, %f44, 0f00000000;
	add.s32 	%r46, %r13, %r58;
	mul.wide.s32 	%rd17, %r46, 4;
	add.s64 	%rd18, %rd2, %rd17;
	ld.global.f32 	%f46, [%rd18];
	add.f32 	%f47, %f46, 0fC0000000;
	max.f32 	%f48, %f45, %f47;
	add.s32 	%r47, %r4, %r58;
	mul.wide.s32 	%rd19, %r47, 4;
	add.s64 	%rd20, %rd1, %rd19;
	ld.global.f32 	%f49, [%rd20];
	setp.eq.f32 	%p11, %f1, %f49;
	ld.global.f32 	%f50, [%rd18+-4];
	selp.f32 	%f51, 0f40400000, 0fC0400000, %p11;
	add.f32 	%f52, %f50, %f51;
	max.f32 	%f53, %f48, %f52;
	st.global.f32 	[%rd16], %f53;
	add.f32 	%f54, %f53, 0fC0000000;
	max.f32 	%f55, %f54, 0f00000000;
	ld.global.f32 	%f56, [%rd18+4];
	add.f32 	%f57, %f56, 0fC0000000;
	max.f32 	%f58, %f55, %f57;
	ld.global.f32 	%f59, [%rd20+4];
	setp.eq.f32 	%p12, %f1, %f59;
	ld.global.f32 	%f60, [%rd18];
	selp.f32 	%f61, 0f40400000, 0fC0400000, %p12;
	add.f32 	%f62, %f60, %f61;
	max.f32 	%f63, %f58, %f62;
	st.global.f32 	[%rd16+4], %f63;
	add.s32 	%r58, %r58, 2;
$L__BB0_10:
	setp.eq.s32 	%p13, %r7, 0;
	@%p13 bra 	$L__BB0_12;
	add.s32 	%r48, %r12, %r58;
	mul.wide.s32 	%rd21, %r48, 4;
	add.s64 	%rd22, %rd2, %rd21;
	ld.global.f32 	%f64, [%rd22+-4];
	add.f32 	%f65, %f64, 0fC0000000;
	max.f32 	%f66, %f65, 0f00000000;
	add.s32 	%r49, %r13, %r58;
	mul.wide.s32 	%rd23, %r49, 4;
	add.s64 	%rd24, %rd2, %rd23;
	ld.global.f32 	%f67, [%rd24];
	add.f32 	%f68, %f67, 0fC0000000;
	max.f32 	%f69, %f66, %f68;
	add.s32 	%r50, %r4, %r58;
	mul.wide.s32 	%rd25, %r50, 4;
	add.s64 	%rd26, %rd1, %rd25;
	ld.global.f32 	%f70, [%rd26];
	setp.eq.f32 	%p14, %f1, %f70;
	ld.global.f32 	%f71, [%rd24+-4];
	selp.f32 	%f72, 0f40400000, 0fC0400000, %p14;
	add.f32 	%f73, %f71, %f72;
	max.f32 	%f74, %f69, %f73;
	st.global.f32 	[%rd22], %f74;
$L__BB0_12:
	add.s32 	%r51, %r11, 1;
	setp.ne.s32 	%p15, %r11, %r32;
	@%p15 bra 	$L__BB0_3;
$L__BB0_13:
	ret;

}


// ===== COMPILED SASS (sm_100) =====

	.target	sm_100

	.elftype	@"ET_EXEC"


//--------------------- .note.nv.tkinfo           --------------------------
	.section	.note.nv.tkinfo,"",@"SHT_NOTE"
	.sectionflags	@"SHF_NOTE_NV_TKINFO"
	.tkinfo
        /*0018*/ 	.word	0x00000002
        /*0030*/ 	.string	""
        /*0030*/ 	.string	"ptxas"
        /*0030*/ 	.string	"Cuda compilation tools, release 13.0, V13.0.88"
        /*0030*/ 	.string	"Build cuda_13.0.r13.0/compiler.36424714_0"
        /*0030*/ 	.string	"-arch sm_100 -m 64 "



//--------------------- .note.nv.cuinfo           --------------------------
	.section	.note.nv.cuinfo,"",@"SHT_NOTE"
	.sectionflags	@"SHF_NOTE_NV_CUINFO"
        /*0018*/ 	.short	0x0002
        /*001a*/ 	.short	0x0064
        /*001c*/ 	.short	0x0082
	.zero		2


//--------------------- .nv.info                  --------------------------
	.section	.nv.info,"",@"SHT_CUDA_INFO"
	.align	4


	//----- nvinfo : EIATTR_REGCOUNT
	.align		4
        /*0000*/ 	.byte	0x04, 0x2f
        /*0002*/ 	.short	(.L_2 - .L_1)
	.align		4
.L_1:
        /*0004*/ 	.word	index@(_Z15f_scoreSequencePfS_ii)
        /*0008*/ 	.word	0x0000001a


	//----- nvinfo : EIATTR_FRAME_SIZE
	.align		4
.L_2:
        /*000c*/ 	.byte	0x04, 0x11
        /*000e*/ 	.short	(.L_4 - .L_3)
	.align		4
.L_3:
        /*0010*/ 	.word	index@(_Z15f_scoreSequencePfS_ii)
        /*0014*/ 	.word	0x00000000


	//----- nvinfo : EIATTR_MIN_STACK_SIZE
	.align		4
.L_4:
        /*0018*/ 	.byte	0x04, 0x12
        /*001a*/ 	.short	(.L_6 - .L_5)
	.align		4
.L_5:
        /*001c*/ 	.word	index@(_Z15f_scoreSequencePfS_ii)
        /*0020*/ 	.word	0x00000000
.L_6:


//--------------------- .nv.compat                --------------------------
	.section	.nv.compat,"",@"SHT_CUDA_COMPAT_INFO"
	.align	4
        /*0000*/ 	.byte	0x02, 0x09, 0x00, 0x00, 0x02, 0x02, 0x01, 0x00, 0x02, 0x05, 0x05, 0x00, 0x03, 0x07, 0x01, 0x01
        /*0010*/ 	.byte	0x02, 0x03, 0x00, 0x00, 0x02, 0x06, 0x01, 0x00, 0x04, 0x0b, 0x08, 0x00, 0x09, 0x00, 0x00, 0x00
        /*0020*/ 	.byte	0x00, 0x00, 0x00, 0x00


//--------------------- .nv.info._Z15f_scoreSequencePfS_ii --------------------------
	.section	.nv.info._Z15f_scoreSequencePfS_ii,"",@"SHT_CUDA_INFO"
	.sectionflags	@""
	.align	4


	//----- nvinfo : EIATTR_CUDA_API_VERSION
	.align		4
        /*0000*/ 	.byte	0x04, 0x37
        /*0002*/ 	.short	(.L_8 - .L_7)
.L_7:
        /*0004*/ 	.word	0x00000082


	//----- nvinfo : EIATTR_KPARAM_INFO
	.align		4
.L_8:
        /*0008*/ 	.byte	0x04, 0x17
        /*000a*/ 	.short	(.L_10 - .L_9)
.L_9:
        /*000c*/ 	.word	0x00000000
        /*0010*/ 	.short	0x0003
        /*0012*/ 	.short	0x0014
        /*0014*/ 	.byte	0x00, 0xf0, 0x11, 0x00


	//----- nvinfo : EIATTR_KPARAM_INFO
	.align		4
.L_10:
        /*0018*/ 	.byte	0x04, 0x17
        /*001a*/ 	.short	(.L_12 - .L_11)
.L_11:
        /*001c*/ 	.word	0x00000000
        /*0020*/ 	.short	0x0002
        /*0022*/ 	.short	0x0010
        /*0024*/ 	.byte	0x00, 0xf0, 0x11, 0x00


	//----- nvinfo : EIATTR_KPARAM_INFO
	.align		4
.L_12:
        /*0028*/ 	.byte	0x04, 0x17
        /*002a*/ 	.short	(.L_14 - .L_13)
.L_13:
        /*002c*/ 	.word	0x00000000
        /*0030*/ 	.short	0x0001
        /*0032*/ 	.short	0x0008
        /*0034*/ 	.byte	0x00, 0xf5, 0x21, 0x00


	//----- nvinfo : EIATTR_KPARAM_INFO
	.align		4
.L_14:
        /*0038*/ 	.byte	0x04, 0x17
        /*003a*/ 	.short	(.L_16 - .L_15)
.L_15:
        /*003c*/ 	.word	0x00000000
        /*0040*/ 	.short	0x0000
        /*0042*/ 	.short	0x0000
        /*0044*/ 	.byte	0x00, 0xf5, 0x21, 0x00


	//----- nvinfo : EIATTR_SPARSE_MMA_MASK
	.align		4
.L_16:
        /*0048*/ 	.byte	0x03, 0x50
        /*004a*/ 	.short	0x0000


	//----- nvinfo : EIATTR_MAXREG_COUNT
	.align		4
        /*004c*/ 	.byte	0x03, 0x1b
        /*004e*/ 	.short	0x00ff


	//----- nvinfo : EIATTR_MERCURY_ISA_VERSION
	.align		4
        /*0050*/ 	.byte	0x03, 0x5f
        /*0052*/ 	.short	0x0101


	//----- nvinfo : EIATTR_VRC_CTA_INIT_COUNT
	.align		4
        /*0054*/ 	.byte	0x02, 0x4a
	.zero		1
	.zero		1


	//----- nvinfo : EIATTR_EXIT_INSTR_OFFSETS
	.align		4
        /*0058*/ 	.byte	0x04, 0x1c
        /*005a*/ 	.short	(.L_18 - .L_17)


	//   ....[0]....
.L_17:
        /*005c*/ 	.word	0x00000040


	//   ....[1]....
        /*0060*/ 	.word	0x00000090


	//   ....[2]....
        /*0064*/ 	.word	0x00000aa0


	//----- nvinfo : EIATTR_CBANK_PARAM_SIZE
	.align		4
.L_18:
        /*0068*/ 	.byte	0x03, 0x19
        /*006a*/ 	.short	0x0018


	//----- nvinfo : EIATTR_PARAM_CBANK
	.align		4
        /*006c*/ 	.byte	0x04, 0x0a
        /*006e*/ 	.short	(.L_20 - .L_19)
	.align		4
.L_19:
        /*0070*/ 	.word	index@(.nv.constant0._Z15f_scoreSequencePfS_ii)
        /*0074*/ 	.short	0x0380
        /*0076*/ 	.short	0x0018


	//----- nvinfo : EIATTR_SW_WAR
	.align		4
.L_20:
        /*0078*/ 	.byte	0x04, 0x36
        /*007a*/ 	.short	(.L_22 - .L_21)
.L_21:
        /*007c*/ 	.word	0x00000008
.L_22:


//--------------------- .nv.callgraph             --------------------------
	.section	.nv.callgraph,"",@"SHT_CUDA_CALLGRAPH"
	.align	4
	.sectionentsize	8
	.align		4
        /*0000*/ 	.word	0x00000000
	.align		4
        /*0004*/ 	.word	0xffffffff
	.align		4
        /*0008*/ 	.word	0x00000000
	.align		4
        /*000c*/ 	.word	0xfffffffe
	.align		4
        /*0010*/ 	.word	0x00000000
	.align		4
        /*0014*/ 	.word	0xfffffffd
	.align		4
        /*0018*/ 	.word	0x00000000
	.align		4
        /*001c*/ 	.word	0xfffffffc


//--------------------- .nv.constant3             --------------------------
	.section	.nv.constant3,"a",@progbits
	.align	4
.nv.constant3:
	.type		constQuery,@object
	.size		constQuery,(.L_0 - constQuery)
constQuery:
	.zero		4096
.L_0:


//--------------------- .text._Z15f_scoreSequencePfS_ii --------------------------
	.section	.text._Z15f_scoreSequencePfS_ii,"ax",@progbits
	.align	128
        .global         _Z15f_scoreSequencePfS_ii
        .type           _Z15f_scoreSequencePfS_ii,@function
        .size           _Z15f_scoreSequencePfS_ii,(.L_x_6 - _Z15f_scoreSequencePfS_ii)
        .other          _Z15f_scoreSequencePfS_ii,@"STO_CUDA_ENTRY STV_DEFAULT"
_Z15f_scoreSequencePfS_ii:
.text._Z15f_scoreSequencePfS_ii:
[----:B------:R-:W-:Y:S08]  /*0000*/  LDC R1, c[0x0][0x37c] ;  /* 0x0000df00ff017b82 */ /* 0x000ff00000000800 */
[----:B------:R-:W0:Y:S08]  /*0010*/  LDC R2, c[0x0][0x394] ;  /* 0x0000e500ff027b82 */ /* 0x000e300000000800 */
[----:B------:R-:W1:Y:S01]  /*0020*/  S2UR UR4, SR_CTAID.Y ;  /* 0x00000000000479c3 */ /* 0x000e620000002600 */
[----:B0-----:R-:W-:-:S13]  /*0030*/  ISETP.GE.AND P0, PT, R2, 0x1, PT ;  /* 0x000000010200780c */ /* 0x001fda0003f06270 */
[----:B-1----:R-:W-:Y:S05]  /*0040*/  @!P0 EXIT ;  /* 0x000000000000894d */ /* 0x002fea0003800000 */
[----:B------:R-:W0:Y:S01]  /*0050*/  LDCU UR8, c[0x0][0x390] ;  /* 0x00007200ff0877ac */ /* 0x000e220008000800 */
[----:B------:R-:W1:Y:S01]  /*0060*/  S2R R4, SR_TID.Y ;  /* 0x0000000000047919 */ /* 0x000e620000002200 */
[----:B0-----:R-:W-:-:S06]  /*0070*/  UISETP.GE.AND UP0, UPT, UR8, 0x1, UPT ;  /* 0x000000010800788c */ /* 0x001fcc000bf06270 */
[----:B------:R-:W-:-:S13]  /*0080*/  PLOP3.LUT P0, PT, PT, PT, UP0, 0x80, 0x8 ;  /* 0x000000000008781c */ /* 0x000fda0003f0f008 */
[----:B-1----:R-:W-:Y:S05]  /*0090*/  @!P0 EXIT ;  /* 0x000000000000894d */ /* 0x002fea0003800000 */
[----:B------:R-:W0:Y:S01]  /*00a0*/  LDC R3, c[0x0][0x364] ;  /* 0x0000d900ff037b82 */ /* 0x000e220000000800 */
[----:B------:R-:W1:Y:S01]  /*00b0*/  LDCU.64 UR6, c[0x0][0x388] ;  /* 0x00007100ff0677ac */ /* 0x000e620008000a00 */
[----:B------:R-:W-:Y:S02]  /*00c0*/  UIADD3 UR9, UPT, UPT, UR8, 0x1, URZ ;  /* 0x0000000108097890 */ /* 0x000fe4000fffe0ff */
[----:B------:R-:W-:Y:S01]  /*00d0*/  ULOP3.LUT UR10, UR8, 0x3, URZ, 0xc0, !UPT ;  /* 0x00000003080a7892 */ /* 0x000fe2000f8ec0ff */
[----:B------:R-:W2:Y:S01]  /*00e0*/  LDCU.64 UR12, c[0x0][0x358] ;  /* 0x00006b00ff0c77ac */ /* 0x000ea20008000a00 */
[----:B-1----:R-:W-:-:S04]  /*00f0*/  UIADD3 UR5, UP0, UPT, UR6, 0x4, URZ ;  /* 0x0000000406057890 */ /* 0x002fc8000ff1e0ff */
[----:B------:R-:W-:Y:S01]  /*0100*/  UIADD3.X UR6, UPT, UPT, URZ, UR7, URZ, UP0, !UPT ;  /* 0x00000007ff067290 */ /* 0x000fe200087fe4ff */
[----:B0-----:R-:W-:Y:S01]  /*0110*/  IMAD R4, R3, UR4, R4 ;  /* 0x0000000403047c24 */ /* 0x001fe2000f8e0204 */
[----:B------:R-:W-:-:S03]  /*0120*/  ULOP3.LUT UR4, UR8, 0x7ffffffc, URZ, 0xc0, !UPT ;  /* 0x7ffffffc08047892 */ /* 0x000fc6000f8ec0ff */
[C---:B------:R-:W-:Y:S01]  /*0130*/  IMAD R0, R4.reuse, UR8, RZ ;  /* 0x0000000804007c24 */ /* 0x040fe2000f8e02ff */
[----:B------:R-:W-:Y:S01]  /*0140*/  UIADD3 UR7, UPT, UPT, -UR4, URZ, URZ ;  /* 0x000000ff04077290 */ /* 0x000fe2000fffe1ff */
[----:B------:R-:W-:Y:S02]  /*0150*/  IMAD R5, R4, UR9, RZ ;  /* 0x0000000904057c24 */ /* 0x000fe4000f8e02ff */
[----:B------:R-:W-:Y:S01]  /*0160*/  IMAD.U32 R3, RZ, RZ, UR6 ;  /* 0x00000006ff037e24 */ /* 0x000fe2000f8e00ff */
[----:B------:R-:W-:Y:S01]  /*0170*/  IADD3 R18, PT, PT, R0, -0x1, RZ ;  /* 0xffffffff00127810 */ /* 0x000fe20007ffe0ff */
[-C--:B------:R-:W-:Y:S02]  /*0180*/  IMAD R4, R4, R2.reuse, R4 ;  /* 0x0000000204047224 */ /* 0x080fe400078e0204 */
[----:B------:R-:W-:Y:S01]  /*0190*/  IMAD R5, R5, R2, R5 ;  /* 0x0000000205057224 */ /* 0x000fe200078e0205 */
[----:B------:R-:W-:Y:S01]  /*01a0*/  MOV R2, UR5 ;  /* 0x0000000500027c02 */ /* 0x000fe20008000f00 */
[----:B--2---:R-:W-:-:S06]  /*01b0*/  UMOV UR5, 0x1 ;  /* 0x0000000100057882 */ /* 0x004fcc0000000000 */
.L_x_4:
[----:B0-----:R-:W0:Y:S01]  /*01c0*/  LDCU UR11, c[0x0][0x390] ;  /* 0x00007200ff0b77ac */ /* 0x001e220008000800 */
[----:B------:R-:W-:Y:S01]  /*01d0*/  MOV R6, UR9 ;  /* 0x0000000900067c02 */ /* 0x000fe20008000f00 */
[----:B------:R-:W-:Y:S02]  /*01e0*/  UMOV UR4, 0x4 ;  /* 0x0000000400047882 */ /* 0x000fe40000000000 */
[----:B------:R-:W-:Y:S02]  /*01f0*/  ULEA UR4, UR5, -UR4, 0x2 ;  /* 0x8000000405047291 */ /* 0x000fe4000f8e10ff */
[----:B------:R-:W-:Y:S01]  /*0200*/  IMAD R6, R6, UR5, R5 ;  /* 0x0000000506067c24 */ /* 0x000fe2000f8e0205 */
[----:B0-----:R-:W-:-:S09]  /*0210*/  UISETP.GE.U32.AND UP0, UPT, UR11, 0x4, UPT ;  /* 0x000000040b00788c */ /* 0x001fd2000bf06070 */
[----:B------:R-:W0:Y:S01]  /*0220*/  LDCU UR8, c[0x3][UR4] ;  /* 0x00c00000040877ac */ /* 0x000e220008000800 */
[----:B------:R-:W-:-:S06]  /*0230*/  UIMAD UR4, UR9, UR5, -UR9 ;  /* 0x00000005090472a4 */ /* 0x000fcc000f8e0a09 */
[----:B------:R-:W-:Y:S01]  /*0240*/  IADD3 R7, PT, PT, R5, UR4, RZ ;  /* 0x0000000405077c10 */ /* 0x000fe2000fffe0ff */
[----:B------:R-:W-:Y:S01]  /*0250*/  UMOV UR4, 0x1 ;  /* 0x0000000100047882 */ /* 0x000fe20000000000 */
[----:B-123--:R-:W-:Y:S05]  /*0260*/  BRA.U !UP0, `(.L_x_0) ;  /* 0x0000000508087547 */ /* 0x00efea000b800000 */
[----:B------:R-:W-:Y:S01]  /*0270*/  MOV R10, UR9 ;  /* 0x00000009000a7c02 */ /* 0x000fe20008000f00 */
[----:B------:R-:W-:Y:S01]  /*0280*/  VIADD R17, R4, UR5 ;  /* 0x0000000504117c36 */ /* 0x000fe20008000000 */
[----:B------:R-:W-:Y:S01]  /*0290*/  MOV R8, UR11 ;  /* 0x0000000b00087c02 */ /* 0x000fe20008000f00 */
[----:B------:R-:W-:Y:S01]  /*02a0*/  IMAD.MOV.U32 R14, RZ, RZ, R0 ;  /* 0x000000ffff0e7224 */ /* 0x000fe200078e0000 */
[----:B------:R-:W-:Y:S01]  /*02b0*/  UMOV UR4, URZ ;  /* 0x000000ff00047c82 */ /* 0x000fe20008000000 */
[C---:B------:R-:W-:Y:S01]  /*02c0*/  IMAD R15, R17.reuse, R10, 0x1 ;  /* 0x00000001110f7424 */ /* 0x040fe200078e020a */
[----:B------:R-:W-:Y:S01]  /*02d0*/  UMOV UR6, UR7 ;  /* 0x0000000700067c82 */ /* 0x000fe20008000000 */
[----:B------:R-:W-:-:S07]  /*02e0*/  IMAD R17, R17, UR9, -R8 ;  /* 0x0000000911117c24 */ /* 0x000fce000f8e0a08 */
.L_x_1:
[----:B------:R-:W1:Y:S01]  /*02f0*/  LDC.64 R12, c[0x0][0x380] ;  /* 0x0000e000ff0c7b82 */ /* 0x000e620000000a00 */
[----:B--2---:R-:W-:-:S04]  /*0300*/  IMAD.WIDE R8, R15, 0x4, R2 ;  /* 0x000000040f087825 */ /* 0x004fc800078e0202 */
[----:B------:R-:W-:Y:S01]  /*0310*/  IMAD.WIDE R10, R17, 0x4, R2 ;  /* 0x00000004110a7825 */ /* 0x000fe200078e0202 */
[----:B------:R-:W2:Y:S04]  /*0320*/  LDG.E R19, desc[UR12][R8.64+-0x8] ;  /* 0xfffff80c08137981 */ /* 0x000ea8000c1e1900 */
[----:B------:R-:W3:Y:S04]  /*0330*/  LDG.E R20, desc[UR12][R10.64+-0x4] ;  /* 0xfffffc0c0a147981 */ /* 0x000ee8000c1e1900 */
[----:B------:R-:W4:Y:S01]  /*0340*/  LDG.E R21, desc[UR12][R10.64+-0x8] ;  /* 0xfffff80c0a157981 */ /* 0x000f22000c1e1900 */
[----:B-1----:R-:W-:-:S05]  /*0350*/  IMAD.WIDE R12, R14, 0x4, R12 ;  /* 0x000000040e0c7825 */ /* 0x002fca00078e020c */
[----:B------:R-:W0:Y:S01]  /*0360*/  LDG.E R16, desc[UR12][R12.64] ;  /* 0x0000000c0c107981 */ /* 0x000e22000c1e1900 */
[----:B--2---:R-:W-:Y:S01]  /*0370*/  FADD R19, R19, -2 ;  /* 0xc000000013137421 */ /* 0x004fe20000000000 */
[----:B---3--:R-:W-:Y:S01]  /*0380*/  FADD R20, R20, -2 ;  /* 0xc000000014147421 */ /* 0x008fe20000000000 */
[----:B0-----:R-:W-:Y:S01]  /*0390*/  FSETP.NEU.AND P0, PT, R16, UR8, PT ;  /* 0x0000000810007c0b */ /* 0x001fe2000bf0d000 */
[----:B------:R-:W-:-:S03]  /*03a0*/  HFMA2 R16, -RZ, RZ, 2.125, 0 ;  /* 0x40400000ff107431 */ /* 0x000fc600000001ff */
[----:B------:R-:W-:Y:S02]  /*03b0*/  FMNMX3 R19, R19, RZ, R20, !PT ;  /* 0x000000ff13137276 */ /* 0x000fe40007800014 */
[----:B------:R-:W-:-:S05]  /*03c0*/  FSEL R22, R16, -3, !P0 ;  /* 0xc040000010167808 */ /* 0x000fca0004000000 */
[----:B----4-:R-:W-:-:S05]  /*03d0*/  FADD R22, R21, R22 ;  /* 0x0000001615167221 */ /* 0x010fca0000000000 */
[----:B------:R-:W-:-:S05]  /*03e0*/  FMNMX R19, R19, R22, !PT ;  /* 0x0000001613137209 */ /* 0x000fca0007800000 */
[----:B------:R0:W-:Y:S04]  /*03f0*/  STG.E desc[UR12][R8.64+-0x4], R19 ;  /* 0xfffffc1308007986 */ /* 0x0001e8000c10190c */
[----:B------:R-:W2:Y:S04]  /*0400*/  LDG.E R20, desc[UR12][R12.64+0x4] ;  /* 0x0000040c0c147981 */ /* 0x000ea8000c1e1900 */
[----:B------:R-:W3:Y:S04]  /*0410*/  LDG.E R21, desc[UR12][R10.64] ;  /* 0x0000000c0a157981 */ /* 0x000ee8000c1e1900 */
[----:B------:R-:W4:Y:S01]  /*0420*/  LDG.E R22, desc[UR12][R10.64+-0x4] ;  /* 0xfffffc0c0a167981 */ /* 0x000f22000c1e1900 */
[----:B--2---:R-:W-:Y:S01]  /*0430*/  FSETP.NEU.AND P0, PT, R20, UR8, PT ;  /* 0x0000000814007c0b */ /* 0x004fe2000bf0d000 */
[----:B------:R-:W-:-:S03]  /*0440*/  FADD R20, R19, -2 ;  /* 0xc000000013147421 */ /* 0x000fc60000000000 */
[----:B------:R-:W-:Y:S01]  /*0450*/  FSEL R23, R16, -3, !P0 ;  /* 0xc040000010177808 */ /* 0x000fe20004000000 */
[----:B---3--:R-:W-:-:S04]  /*0460*/  FADD R21, R21, -2 ;  /* 0xc000000015157421 */ /* 0x008fc80000000000 */
[----:B----4-:R-:W-:Y:S01]  /*0470*/  FADD R23, R22, R23 ;  /* 0x0000001716177221 */ /* 0x010fe20000000000 */
[----:B------:R-:W-:-:S04]  /*0480*/  FMNMX3 R20, R20, RZ, R21, !PT ;  /* 0x000000ff14147276 */ /* 0x000fc80007800015 */
[----:B------:R-:W-:-:S05]  /*0490*/  FMNMX R23, R20, R23, !PT ;  /* 0x0000001714177209 */ /* 0x000fca0007800000 */
[----:B------:R1:W-:Y:S04]  /*04a0*/  STG.E desc[UR12][R8.64], R23 ;  /* 0x0000001708007986 */ /* 0x0003e8000c10190c */
[----:B0-----:R-:W2:Y:S04]  /*04b0*/  LDG.E R19, desc[UR12][R12.64+0x8] ;  /* 0x0000080c0c137981 */ /* 0x001ea8000c1e1900 */
        /* <DEDUP_REMOVED lines=10> */
[----:B------:R-:W3:Y:S04]  /*0560*/  LDG.E R12, desc[UR12][R12.64+0xc] ;  /* 0x00000c0c0c0c7981 */ /* 0x000ee8000c1e1900 */
[----:B------:R-:W4:Y:S04]  /*0570*/  LDG.E R21, desc[UR12][R10.64+0x8] ;  /* 0x0000080c0a157981 */ /* 0x000f28000c1e1900 */
[----:B------:R-:W5:Y:S01]  /*0580*/  LDG.E R22, desc[UR12][R10.64+0x4] ;  /* 0x0000040c0a167981 */ /* 0x000f62000c1e1900 */
[----:B------:R-:W-:Y:S01]  /*0590*/  FADD R20, R19, -2 ;  /* 0xc000000013147421 */ /* 0x000fe20000000000 */
[----:B------:R-:W-:-:S04]  /*05a0*/  UIADD3 UR6, UPT, UPT, UR6, 0x4, URZ ;  /* 0x0000000406067890 */ /* 0x000fc8000fffe0ff */
[----:B------:R-:W-:Y:S01]  /*05b0*/  UISETP.NE.AND UP0, UPT, UR6, URZ, UPT ;  /* 0x000000ff0600728c */ /* 0x000fe2000bf05270 */
[----:B------:R-:W-:Y:S01]  /*05c0*/  IADD3 R15, PT, PT, R15, 0x4, RZ ;  /* 0x000000040f0f7810 */ /* 0x000fe20007ffe0ff */
[----:B------:R-:W-:Y:S01]  /*05d0*/  VIADD R17, R17, 0x4 ;  /* 0x0000000411117836 */ /* 0x000fe20000000000 */
[----:B------:R-:W-:Y:S01]  /*05e0*/  IADD3 R14, PT, PT, R14, 0x4, RZ ;  /* 0x000000040e0e7810 */ /* 0x000fe20007ffe0ff */
[----:B------:R-:W-:Y:S01]  /*05f0*/  UIADD3 UR4, UPT, UPT, UR4, 0x4, URZ ;  /* 0x0000000404047890 */ /* 0x000fe2000fffe0ff */
[----:B---3--:R-:W-:-:S04]  /*0600*/  FSETP.NEU.AND P0, PT, R12, UR8, PT ;  /* 0x000000080c007c0b */ /* 0x008fc8000bf0d000 */
[----:B-1----:R-:W-:Y:S01]  /*0610*/  FSEL R23, R16, -3, !P0 ;  /* 0xc040000010177808 */ /* 0x002fe20004000000 */
[----:B----4-:R-:W-:-:S04]  /*0620*/  FADD R21, R21, -2 ;  /* 0xc000000015157421 */ /* 0x010fc80000000000 */
[----:B-----5:R-:W-:Y:S01]  /*0630*/  FADD R23, R22, R23 ;  /* 0x0000001716177221 */ /* 0x020fe20000000000 */
[----:B------:R-:W-:-:S04]  /*0640*/  FMNMX3 R20, R20, RZ, R21, !PT ;  /* 0x000000ff14147276 */ /* 0x000fc80007800015 */
[----:B------:R-:W-:-:S05]  /*0650*/  FMNMX R23, R20, R23, !PT ;  /* 0x0000001714177209 */ /* 0x000fca0007800000 */
[----:B------:R2:W-:Y:S01]  /*0660*/  STG.E desc[UR12][R8.64+0x8], R23 ;  /* 0x0000081708007986 */ /* 0x0005e2000c10190c */
[----:B------:R-:W-:Y:S05]  /*0670*/  BRA.U UP0, `(.L_x_1) ;  /* 0xfffffffd001c7547 */ /* 0x000fea000b83ffff */
[----:B------:R-:W-:-:S12]  /*0680*/  UIADD3 UR4, UPT, UPT, UR4, 0x1, URZ ;  /* 0x0000000104047890 */ /* 0x000fd8000fffe0ff */
.L_x_0:
[----:B------:R-:W-:-:S09]  /*0690*/  UISETP.NE.AND UP0, UPT, UR10, URZ, UPT ;  /* 0x000000ff0a00728c */ /* 0x000fd2000bf05270 */
[----:B------:R-:W-:Y:S05]  /*06a0*/  BRA.U !UP0, `(.L_x_2) ;  /* 0x0000000108e87547 */ /* 0x000fea000b800000 */
[----:B------:R-:W-:Y:S02]  /*06b0*/  UISETP.NE.AND UP0, UPT, UR10, 0x1, UPT ;  /* 0x000000010a00788c */ /* 0x000fe4000bf05270 */
[----:B------:R-:W-:-:S07]  /*06c0*/  ULOP3.LUT UP1, URZ, UR11, 0x1, URZ, 0xc0, !UPT ;  /* 0x000000010bff7892 */ /* 0x000fce000f82c0ff */
[----:B------:R-:W-:Y:S05]  /*06d0*/  BRA.U !UP0, `(.L_x_3) ;  /* 0x0000000108847547 */ /* 0x000fea000b800000 */
[----:B--2---:R-:W1:Y:S01]  /*06e0*/  LDC.64 R8, c[0x0][0x380] ;  /* 0x0000e000ff087b82 */ /* 0x004e620000000a00 */
[----:B------:R-:W-:Y:S01]  /*06f0*/  IADD3 R15, PT, PT, R18, UR4, RZ ;  /* 0x00000004120f7c10 */ /* 0x000fe2000fffe0ff */
[----:B------:R-:W-:-:S06]  /*0700*/  VIADD R11, R6, UR4 ;  /* 0x00000004060b7c36 */ /* 0x000fcc0008000000 */
[----:B------:R-:W2:Y:S01]  /*0710*/  LDC.64 R12, c[0x0][0x388] ;  /* 0x0000e200ff0c7b82 */ /* 0x000ea20000000a00 */
[----:B-1----:R-:W-:Y:S01]  /*0720*/  IMAD.WIDE R8, R15, 0x4, R8 ;  /* 0x000000040f087825 */ /* 0x002fe200078e0208 */
[----:B------:R-:W-:-:S04]  /*0730*/  IADD3 R15, PT, PT, R7, UR4, RZ ;  /* 0x00000004070f7c10 */ /* 0x000fc8000fffe0ff */
[----:B------:R-:W0:Y:S01]  /*0740*/  LDG.E R17, desc[UR12][R8.64] ;  /* 0x0000000c08117981 */ /* 0x000e22000c1e1900 */
[----:B--2---:R-:W-:-:S04]  /*0750*/  IMAD.WIDE R10, R11, 0x4, R12 ;  /* 0x000000040b0a7825 */ /* 0x004fc800078e020c */
[----:B------:R-:W-:Y:S01]  /*0760*/  IMAD.WIDE R12, R15, 0x4, R12 ;  /* 0x000000040f0c7825 */ /* 0x000fe200078e020c */
[----:B------:R-:W2:Y:S04]  /*0770*/  LDG.E R14, desc[UR12][R10.64+-0x4] ;  /* 0xfffffc0c0a0e7981 */ /* 0x000ea8000c1e1900 */
[----:B------:R-:W3:Y:S04]  /*0780*/  LDG.E R15, desc[UR12][R12.64] ;  /* 0x0000000c0c0f7981 */ /* 0x000ee8000c1e1900 */
[----:B------:R-:W4:Y:S01]  /*0790*/  LDG.E R16, desc[UR12][R12.64+-0x4] ;  /* 0xfffffc0c0c107981 */ /* 0x000f22000c1e1900 */
[----:B------:R-:W-:-:S02]  /*07a0*/  MOV R19, 0x40400000 ;  /* 0x4040000000137802 */ /* 0x000fc40000000f00 */
[----:B0-----:R-:W-:-:S04]  /*07b0*/  FSETP.NEU.AND P0, PT, R17, UR8, PT ;  /* 0x0000000811007c0b */ /* 0x001fc8000bf0d000 */
[----:B------:R-:W-:Y:S01]  /*07c0*/  FSEL R17, R19, -3, !P0 ;  /* 0xc040000013117808 */ /* 0x000fe20004000000 */
[----:B--2---:R-:W-:Y:S01]  /*07d0*/  FADD R14, R14, -2 ;  /* 0xc00000000e0e7421 */ /* 0x004fe20000000000 */
[----:B---3--:R-:W-:-:S03]  /*07e0*/  FADD R15, R15, -2 ;  /* 0xc00000000f0f7421 */ /* 0x008fc60000000000 */
[----:B----4-:R-:W-:Y:S02]  /*07f0*/  FADD R17, R16, R17 ;  /* 0x0000001110117221 */ /* 0x010fe40000000000 */
[----:B------:R-:W-:-:S04]  /*0800*/  FMNMX3 R14, R14, RZ, R15, !PT ;  /* 0x000000ff0e0e7276 */ /* 0x000fc8000780000f */
[----:B------:R-:W-:-:S05]  /*0810*/  FMNMX R17, R14, R17, !PT ;  /* 0x000000110e117209 */ /* 0x000fca0007800000 */
[----:B------:R1:W-:Y:S04]  /*0820*/  STG.E desc[UR12][R10.64], R17 ;  /* 0x000000110a007986 */ /* 0x0003e8000c10190c */
[----:B------:R-:W2:Y:S04]  /*0830*/  LDG.E R8, desc[UR12][R8.64+0x4] ;  /* 0x0000040c08087981 */ /* 0x000ea8000c1e1900 */
[----:B------:R-:W3:Y:S04]  /*0840*/  LDG.E R15, desc[UR12][R12.64+0x4] ;  /* 0x0000040c0c0f7981 */ /* 0x000ee8000c1e1900 */
[----:B------:R-:W4:Y:S01]  /*0850*/  LDG.E R16, desc[UR12][R12.64] ;  /* 0x0000000c0c107981 */ /* 0x000f22000c1e1900 */
[----:B------:R-:W-:Y:S01]  /*0860*/  FADD R14, R17, -2 ;  /* 0xc0000000110e7421 */ /* 0x000fe20000000000 */
[----:B------:R-:W-:Y:S01]  /*0870*/  UIADD3 UR4, UPT, UPT, UR4, 0x2, URZ ;  /* 0x0000000204047890 */ /* 0x000fe2000fffe0ff */
[----:B--2---:R-:W-:-:S04]  /*0880*/  FSETP.NEU.AND P0, PT, R8, UR8, PT ;  /* 0x0000000808007c0b */ /* 0x004fc8000bf0d000 */
[----:B------:R-:W-:Y:S01]  /*0890*/  FSEL R19, R19, -3, !P0 ;  /* 0xc040000013137808 */ /* 0x000fe20004000000 */
[----:B---3--:R-:W-:-:S04]  /*08a0*/  FADD R15, R15, -2 ;  /* 0xc00000000f0f7421 */ /* 0x008fc80000000000 */
[----:B----4-:R-:W-:Y:S01]  /*08b0*/  FADD R19, R16, R19 ;  /* 0x0000001310137221 */ /* 0x010fe20000000000 */
[----:B------:R-:W-:-:S04]  /*08c0*/  FMNMX3 R14, R14, RZ, R15, !PT ;  /* 0x000000ff0e0e7276 */ /* 0x000fc8000780000f */
[----:B------:R-:W-:-:S05]  /*08d0*/  FMNMX R19, R14, R19, !PT ;  /* 0x000000130e137209 */ /* 0x000fca0007800000 */
[----:B------:R1:W-:Y:S02]  /*08e0*/  STG.E desc[UR12][R10.64+0x4], R19 ;  /* 0x000004130a007986 */ /* 0x0003e4000c10190c */
.L_x_3:
[----:B------:R-:W-:Y:S05]  /*08f0*/  BRA.U !UP1, `(.L_x_2) ;  /* 0x0000000109547547 */ /* 0x000fea000b800000 */
[----:B-1----:R-:W1:Y:S01]  /*0900*/  LDC.64 R10, c[0x0][0x380] ;  /* 0x0000e000ff0a7b82 */ /* 0x002e620000000a00 */
[----:B------:R-:W-:Y:S01]  /*0910*/  VIADD R13, R18, UR4 ;  /* 0x00000004120d7c36 */ /* 0x000fe20008000000 */
[----:B------:R-:W-:-:S06]  /*0920*/  IADD3 R7, PT, PT, R7, UR4, RZ ;  /* 0x0000000407077c10 */ /* 0x000fcc000fffe0ff */
[----:B--2---:R-:W2:Y:S01]  /*0930*/  LDC.64 R8, c[0x0][0x388] ;  /* 0x0000e200ff087b82 */ /* 0x004ea20000000a00 */
[----:B-1----:R-:W-:Y:S01]  /*0940*/  IMAD.WIDE R10, R13, 0x4, R10 ;  /* 0x000000040d0a7825 */ /* 0x002fe200078e020a */
[----:B------:R-:W-:-:S05]  /*0950*/  IADD3 R13, PT, PT, R6, UR4, RZ ;  /* 0x00000004060d7c10 */ /* 0x000fca000fffe0ff */
[----:B------:R-:W0:Y:S01]  /*0960*/  LDG.E R10, desc[UR12][R10.64] ;  /* 0x0000000c0a0a7981 */ /* 0x000e22000c1e1900 */
[----:B--2---:R-:W-:-:S04]  /*0970*/  IMAD.WIDE R6, R7, 0x4, R8 ;  /* 0x0000000407067825 */ /* 0x004fc800078e0208 */
[----:B------:R-:W-:Y:S01]  /*0980*/  IMAD.WIDE R8, R13, 0x4, R8 ;  /* 0x000000040d087825 */ /* 0x000fe200078e0208 */
[----:B------:R-:W2:Y:S04]  /*0990*/  LDG.E R14, desc[UR12][R6.64+-0x4] ;  /* 0xfffffc0c060e7981 */ /* 0x000ea8000c1e1900 */
[----:B------:R-:W3:Y:S04]  /*09a0*/  LDG.E R13, desc[UR12][R6.64] ;  /* 0x0000000c060d7981 */ /* 0x000ee8000c1e1900 */
[----:B------:R-:W4:Y:S01]  /*09b0*/  LDG.E R12, desc[UR12][R8.64+-0x4] ;  /* 0xfffffc0c080c7981 */ /* 0x000f22000c1e1900 */
[----:B------:R-:W-:Y:S01]  /*09c0*/  HFMA2 R15, -RZ, RZ, 2.125, 0 ;  /* 0x40400000ff0f7431 */ /* 0x000fe200000001ff */
[----:B0-----:R-:W-:-:S04]  /*09d0*/  FSETP.NEU.AND P0, PT, R10, UR8, PT ;  /* 0x000000080a007c0b */ /* 0x001fc8000bf0d000 */
[----:B------:R-:W-:Y:S01]  /*09e0*/  FSEL R15, R15, -3, !P0 ;  /* 0xc04000000f0f7808 */ /* 0x000fe20004000000 */
[----:B---3--:R-:W-:Y:S01]  /*09f0*/  FADD R13, R13, -2 ;  /* 0xc00000000d0d7421 */ /* 0x008fe20000000000 */
[----:B----4-:R-:W-:-:S03]  /*0a00*/  FADD R12, R12, -2 ;  /* 0xc00000000c0c7421 */ /* 0x010fc60000000000 */
[----:B--2---:R-:W-:Y:S02]  /*0a10*/  FADD R15, R14, R15 ;  /* 0x0000000f0e0f7221 */ /* 0x004fe40000000000 */
[----:B------:R-:W-:-:S04]  /*0a20*/  FMNMX3 R12, R12, RZ, R13, !PT ;  /* 0x000000ff0c0c7276 */ /* 0x000fc8000780000d */
[----:B------:R-:W-:-:S05]  /*0a30*/  FMNMX R15, R12, R15, !PT ;  /* 0x0000000f0c0f7209 */ /* 0x000fca0007800000 */
[----:B------:R3:W-:Y:S02]  /*0a40*/  STG.E desc[UR12][R8.64], R15 ;  /* 0x0000000f08007986 */ /* 0x0007e4000c10190c */
.L_x_2:
[----:B------:R-:W4:Y:S01]  /*0a50*/  LDCU UR6, c[0x0][0x394] ;  /* 0x00007280ff0677ac */ /* 0x000f220008000800 */
[----:B------:R-:W-:Y:S02]  /*0a60*/  UIADD3 UR4, UPT, UPT, UR5, 0x1, URZ ;  /* 0x0000000105047890 */ /* 0x000fe4000fffe0ff */
[----:B----4-:R-:W-:-:S05]  /*0a70*/  UISETP.NE.AND UP0, UPT, UR5, UR6, UPT ;  /* 0x000000060500728c */ /* 0x010fca000bf05270 */
[----:B------:R-:W-:-:S04]  /*0a80*/  UMOV UR5, UR4 ;  /* 0x0000000400057c82 */ /* 0x000fc80008000000 */
[----:B------:R-:W-:Y:S05]  /*0a90*/  BRA.U UP0, `(.L_x_4) ;  /* 0xfffffff500c87547 */ /* 0x000fea000b83ffff */
[----:B0-----:R-:W-:Y:S05]  /*0aa0*/  EXIT ;  /* 0x000000000000794d */ /* 0x001fea0003800000 */
.L_x_5:
[----:B------:R-:W-:-:S00]  /*0ab0*/  BRA `(.L_x_5) ;  /* 0xfffffffc00fc7947 */ /* 0x000fc0000383ffff */
[----:B------:R-:W-:-:S00]  /*0ac0*/  NOP ;  /* 0x0000000000007918 */ /* 0x000fc00000000000 */
        /* <DEDUP_REMOVED lines=11> */
.L_x_6:


//--------------------- .nv.shared.reserved.0     --------------------------
	.section	.nv.shared.reserved.0,"aw",@nobits
	.weak		__nv_reservedSMEM_offset_0_alias
	.size		__nv_reservedSMEM_offset_0_alias, 0, 64
	.other		__nv_reservedSMEM_offset_0_alias,@"STO_CUDA_RESERVED_SHARED STV_DEFAULT"
__nv_reservedSMEM_offset_0_alias:
	.zero		0
	.zero		64


//--------------------- .nv.constant0._Z15f_scoreSequencePfS_ii --------------------------
	.section	.nv.constant0._Z15f_scoreSequencePfS_ii,"a",@progbits
	.sectionflags	@""
	.align	4
.nv.constant0._Z15f_scoreSequencePfS_ii:
	.zero		920


//--------------------- SYMBOLS --------------------------

	.type		.nv.reservedSmem.offset0,@object
	.size		.nv.reservedSmem.offset0,0x4
